//
// Generated by NVIDIA NVVM Compiler
//
// Compiler Build ID: CL-36424714
// Cuda compilation tools, release 13.0, V13.0.88
// Based on NVVM 20.0.0
//

.version 9.0
.target sm_100
.address_size 64

	// .globl	flipFaces

.visible .entry flipFaces(
	.param .u64 .ptr .align 1 flipFaces_param_0,
	.param .u64 .ptr .align 1 flipFaces_param_1,
	.param .u64 .ptr .align 1 flipFaces_param_2,
	.param .u64 .ptr .align 1 flipFaces_param_3,
	.param .u32 flipFaces_param_4
)
{
	.reg .pred 	%p<8>;
	.reg .b32 	%r<12>;
	.reg .b32 	%f<8>;
	.reg .b64 	%rd<19>;
	.reg .b64 	%fd<4>;

	ld.param.u64 	%rd3, [flipFaces_param_0];
	ld.param.u64 	%rd6, [flipFaces_param_1];
	ld.param.u64 	%rd4, [flipFaces_param_2];
	ld.param.u64 	%rd5, [flipFaces_param_3];
	ld.param.u32 	%r3, [flipFaces_param_4];
	cvta.to.global.u64 	%rd1, %rd6;
	mov.u32 	%r4, %ctaid.x;
	mov.u32 	%r5, %ntid.x;
	mov.u32 	%r6, %tid.x;
	mad.lo.s32 	%r1, %r4, %r5, %r6;
	mul.lo.s32 	%r7, %r3, %r3;
	mul.lo.s32 	%r8, %r7, 3;
	setp.ge.s32 	%p1, %r1, %r8;
	@%p1 bra 	$L__BB0_11;
	cvta.to.global.u64 	%rd7, %rd4;
	mul.wide.s32 	%rd8, %r1, 4;
	add.s64 	%rd9, %rd7, %rd8;
	ld.global.u32 	%r9, [%rd9];
	setp.ne.s32 	%p2, %r9, 1;
	@%p2 bra 	$L__BB0_11;
	cvta.to.global.u64 	%rd10, %rd3;
	add.s64 	%rd2, %rd10, %rd8;
	ld.global.u32 	%r2, [%rd2];
	setp.ne.s32 	%p3, %r2, 42;
	@%p3 bra 	$L__BB0_4;
	add.s64 	%rd15, %rd1, %rd8;
	ld.global.f32 	%f7, [%rd15];
	bra.uni 	$L__BB0_6;
$L__BB0_4:
	setp.ne.s32 	%p4, %r2, 21;
	mov.f32 	%f7, 0f00000000;
	@%p4 bra 	$L__BB0_6;
	add.s64 	%rd13, %rd1, %rd8;
	ld.global.f32 	%f5, [%rd13];
	rcp.rn.f32 	%f7, %f5;
$L__BB0_6:
	cvta.to.global.u64 	%rd16, %rd5;
	add.s64 	%rd18, %rd16, %rd8;
	ld.global.f32 	%f6, [%rd18];
	cvt.f64.f32 	%fd1, %f6;
	cvt.f64.f32 	%fd2, %f7;
	mul.f64 	%fd3, %fd2, 0d3FEFFF2E48E8A71E;
	setp.leu.f64 	%p5, %fd3, %fd1;
	@%p5 bra 	$L__BB0_11;
	setp.ne.s32 	%p6, %r2, 21;
	@%p6 bra 	$L__BB0_9;
	mov.b32 	%r11, 42;
	st.global.u32 	[%rd2], %r11;
	bra.uni 	$L__BB0_11;
$L__BB0_9:
	setp.ne.s32 	%p7, %r2, 42;
	@%p7 bra 	$L__BB0_11;
	mov.b32 	%r10, 21;
	st.global.u32 	[%rd2], %r10;
$L__BB0_11:
	ret;

}
	// .globl	consolidateFaces
.visible .entry consolidateFaces(
	.param .u64 .ptr .align 1 consolidateFaces_param_0,
	.param .u64 .ptr .align 1 consolidateFaces_param_1,
	.param .u64 .ptr .align 1 consolidateFaces_param_2,
	.param .u32 consolidateFaces_param_3,
	.param .u32 consolidateFaces_param_4
)
{
	.reg .pred 	%p<4>;
	.reg .b16 	%rs<14>;
	.reg .b32 	%r<60>;
	.reg .b64 	%rd<21>;

	ld.param.u64 	%rd1, [consolidateFaces_param_0];
	ld.param.u64 	%rd2, [consolidateFaces_param_1];
	ld.param.u64 	%rd3, [consolidateFaces_param_2];
	ld.param.u32 	%r4, [consolidateFaces_param_3];
	ld.param.u32 	%r5, [consolidateFaces_param_4];
	mov.u32 	%r6, %ctaid.x;
	mov.u32 	%r7, %ntid.x;
	mov.u32 	%r8, %tid.x;
	mad.lo.s32 	%r9, %r6, %r7, %r8;
	div.u32 	%r1, %r9, %r4;
	add.s32 	%r2, %r1, 1;
	mul.lo.s32 	%r10, %r1, %r4;
	sub.s32 	%r11, %r9, %r10;
	add.s32 	%r3, %r11, 1;
	mad.lo.s32 	%r13, %r4, 3, -1;
	setp.ge.s32 	%p1, %r2, %r13;
	shl.b32 	%r14, %r4, 1;
	sub.s32 	%r15, %r13, %r14;
	setp.ge.s32 	%p2, %r3, %r15;
	or.pred  	%p3, %p1, %p2;
	@%p3 bra 	$L__BB1_2;
	mad.lo.s32 	%r17, %r2, %r4, %r3;
	cvta.to.global.u64 	%rd4, %rd2;
	cvta.to.global.u64 	%rd5, %rd3;
	cvta.to.global.u64 	%rd6, %rd1;
	mad.lo.s32 	%r18, %r1, %r4, %r3;
	mul.wide.s32 	%rd7, %r18, 4;
	add.s64 	%rd8, %rd4, %rd7;
	ld.global.u32 	%r19, [%rd8];
	and.b32  	%r20, %r19, 1;
	add.s32 	%r21, %r17, %r4;
	mul.wide.s32 	%rd9, %r21, 4;
	add.s64 	%rd10, %rd5, %rd9;
	ld.global.u32 	%r22, [%rd10];
	shr.u32 	%r23, %r22, 3;
	and.b32  	%r24, %r23, 1;
	add.s32 	%r25, %r2, %r5;
	add.s32 	%r26, %r25, 2;
	mul.hi.s32 	%r27, %r26, 1431655766;
	shr.u32 	%r28, %r27, 31;
	add.s32 	%r29, %r27, %r28;
	mul.lo.s32 	%r30, %r29, 3;
	sub.s32 	%r31, %r26, %r30;
	cvt.u16.u32 	%rs1, %r31;
	and.b16  	%rs2, %rs1, 128;
	shr.u16 	%rs3, %rs2, 7;
	add.s16 	%rs4, %rs1, %rs3;
	cvt.s16.s8 	%rs5, %rs4;
	shr.s16 	%rs6, %rs5, 1;
	neg.s16 	%rs7, %rs6;
	cvt.s32.s16 	%r32, %rs7;
	add.s32 	%r33, %r17, %r32;
	mul.wide.s32 	%rd11, %r33, 4;
	add.s64 	%rd12, %rd5, %rd11;
	ld.global.u32 	%r34, [%rd12];
	and.b32  	%r35, %r34, 2;
	or.b32  	%r36, %r35, %r20;
	shl.b32 	%r37, %r36, 3;
	or.b32  	%r38, %r37, %r24;
	mul.hi.s32 	%r39, %r25, 1431655766;
	shr.u32 	%r40, %r39, 31;
	add.s32 	%r41, %r39, %r40;
	mul.lo.s32 	%r42, %r41, 3;
	sub.s32 	%r43, %r25, %r42;
	cvt.u16.u32 	%rs8, %r43;
	and.b16  	%rs9, %rs8, 128;
	shr.u16 	%rs10, %rs9, 7;
	add.s16 	%rs11, %rs8, %rs10;
	cvt.s16.s8 	%rs12, %rs11;
	shr.s16 	%rs13, %rs12, 1;
	cvt.s32.s16 	%r44, %rs13;
	add.s32 	%r45, %r17, %r44;
	mul.wide.s32 	%rd13, %r45, 4;
	add.s64 	%rd14, %rd4, %rd13;
	ld.global.u32 	%r46, [%rd14];
	shr.u32 	%r47, %r46, 3;
	and.b32  	%r48, %r47, 2;
	or.b32  	%r49, %r38, %r48;
	add.s32 	%r50, %r33, %r4;
	mul.wide.s32 	%rd15, %r50, 4;
	add.s64 	%rd16, %rd4, %rd15;
	ld.global.u32 	%r51, [%rd16];
	shl.b32 	%r52, %r51, 3;
	and.b32  	%r53, %r52, 32;
	or.b32  	%r54, %r49, %r53;
	add.s32 	%r55, %r18, %r44;
	mul.wide.s32 	%rd17, %r55, 4;
	add.s64 	%rd18, %rd5, %rd17;
	ld.global.u32 	%r56, [%rd18];
	shr.u32 	%r57, %r56, 3;
	and.b32  	%r58, %r57, 4;
	or.b32  	%r59, %r54, %r58;
	mul.wide.s32 	%rd19, %r17, 4;
	add.s64 	%rd20, %rd6, %rd19;
	st.global.u32 	[%rd20], %r59;
$L__BB1_2:
	ret;

}


// ===== COMPILED SASS (sm_100) =====

	.target	sm_100

	.elftype	@"ET_EXEC"


//--------------------- .note.nv.tkinfo           --------------------------
	.section	.note.nv.tkinfo,"",@"SHT_NOTE"
	.sectionflags	@"SHF_NOTE_NV_TKINFO"
	.tkinfo
        /*0018*/ 	.word	0x00000002
        /*0030*/ 	.string	""
        /*0030*/ 	.string	"ptxas"
        /*0030*/ 	.string	"Cuda compilation tools, release 13.0, V13.0.88"
        /*0030*/ 	.string	"Build cuda_13.0.r13.0/compiler.36424714_0"
        /*0030*/ 	.string	"-arch sm_100 -m 64 "



//--------------------- .note.nv.cuinfo           --------------------------
	.section	.note.nv.cuinfo,"",@"SHT_NOTE"
	.sectionflags	@"SHF_NOTE_NV_CUINFO"
        /*0018*/ 	.short	0x0002
        /*001a*/ 	.short	0x0064
        /*001c*/ 	.short	0x0082
	.zero		2


//--------------------- .nv.info                  --------------------------
	.section	.nv.info,"",@"SHT_CUDA_INFO"
	.align	4


	//----- nvinfo : EIATTR_REGCOUNT
	.align		4
        /*0000*/ 	.byte	0x04, 0x2f
        /*0002*/ 	.short	(.L_1 - .L_0)
	.align		4
.L_0:
        /*0004*/ 	.word	index@(flipFaces)
        /*0008*/ 	.word	0x00000011


	//----- nvinfo : EIATTR_FRAME_SIZE
	.align		4
.L_1:
        /*000c*/ 	.byte	0x04, 0x11
        /*000e*/ 	.short	(.L_3 - .L_2)
	.align		4
.L_2:
        /*0010*/ 	.word	index@($__internal_0_$__cuda_sm20_rcp_rn_f32_slowpath)
        /*0014*/ 	.word	0x00000000


	//----- nvinfo : EIATTR_FRAME_SIZE
	.align		4
.L_3:
        /*0018*/ 	.byte	0x04, 0x11
        /*001a*/ 	.short	(.L_5 - .L_4)
	.align		4
.L_4:
        /*001c*/ 	.word	index@(flipFaces)
        /*0020*/ 	.word	0x00000000


	//----- nvinfo : EIATTR_REGCOUNT
	.align		4
.L_5:
        /*0024*/ 	.byte	0x04, 0x2f
        /*0026*/ 	.short	(.L_7 - .L_6)
	.align		4
.L_6:
        /*0028*/ 	.word	index@(consolidateFaces)
        /*002c*/ 	.word	0x00000016


	//----- nvinfo : EIATTR_FRAME_SIZE
	.align		4
.L_7:
        /*0030*/ 	.byte	0x04, 0x11
        /*0032*/ 	.short	(.L_9 - .L_8)
	.align		4
.L_8:
        /*0034*/ 	.word	index@(consolidateFaces)
        /*0038*/ 	.word	0x00000000


	//----- nvinfo : EIATTR_MIN_STACK_SIZE
	.align		4
.L_9:
        /*003c*/ 	.byte	0x04, 0x12
        /*003e*/ 	.short	(.L_11 - .L_10)
	.align		4
.L_10:
        /*0040*/ 	.word	index@(consolidateFaces)
        /*0044*/ 	.word	0x00000000


	//----- nvinfo : EIATTR_MIN_STACK_SIZE
	.align		4
.L_11:
        /*0048*/ 	.byte	0x04, 0x12
        /*004a*/ 	.short	(.L_13 - .L_12)
	.align		4
.L_12:
        /*004c*/ 	.word	index@(flipFaces)
        /*0050*/ 	.word	0x00000000
.L_13:


//--------------------- .nv.compat                --------------------------
	.section	.nv.compat,"",@"SHT_CUDA_COMPAT_INFO"
	.align	4
        /*0000*/ 	.byte	0x02, 0x09, 0x00, 0x00, 0x02, 0x02, 0x01, 0x00, 0x02, 0x05, 0x05, 0x00, 0x03, 0x07, 0x01, 0x01
        /*0010*/ 	.byte	0x02, 0x03, 0x00, 0x00, 0x02, 0x06, 0x01, 0x00, 0x04, 0x0b, 0x08, 0x00, 0x01, 0x00, 0x00, 0x00
        /*0020*/ 	.byte	0x00, 0x00, 0x00, 0x00


//--------------------- .nv.info.consolidateFaces --------------------------
	.section	.nv.info.consolidateFaces,"",@"SHT_CUDA_INFO"
	.sectionflags	@""
	.align	4


	//----- nvinfo : EIATTR_CUDA_API_VERSION
	.align		4
        /*0000*/ 	.byte	0x04, 0x37
        /*0002*/ 	.short	(.L_15 - .L_14)
.L_14:
        /*0004*/ 	.word	0x00000082


	//----- nvinfo : EIATTR_KPARAM_INFO
	.align		4
.L_15:
        /*0008*/ 	.byte	0x04, 0x17
        /*000a*/ 	.short	(.L_17 - .L_16)
.L_16:
        /*000c*/ 	.word	0x00000000
        /*0010*/ 	.short	0x0004
        /*0012*/ 	.short	0x001c
        /*0014*/ 	.byte	0x00, 0xf0, 0x11, 0x00


	//----- nvinfo : EIATTR_KPARAM_INFO
	.align		4
.L_17:
        /*0018*/ 	.byte	0x04, 0x17
        /*001a*/ 	.short	(.L_19 - .L_18)
.L_18:
        /*001c*/ 	.word	0x00000000
        /*0020*/ 	.short	0x0003
        /*0022*/ 	.short	0x0018
        /*0024*/ 	.byte	0x00, 0xf0, 0x11, 0x00


	//----- nvinfo : EIATTR_KPARAM_INFO
	.align		4
.L_19:
        /*0028*/ 	.byte	0x04, 0x17
        /*002a*/ 	.short	(.L_21 - .L_20)
.L_20:
        /*002c*/ 	.word	0x00000000
        /*0030*/ 	.short	0x0002
        /*0032*/ 	.short	0x0010
        /*0034*/ 	.byte	0x00, 0xf5, 0x21, 0x00


	//----- nvinfo : EIATTR_KPARAM_INFO
	.align		4
.L_21:
        /*0038*/ 	.byte	0x04, 0x17
        /*003a*/ 	.short	(.L_23 - .L_22)
.L_22:
        /*003c*/ 	.word	0x00000000
        /*0040*/ 	.short	0x0001
        /*0042*/ 	.short	0x0008
        /*0044*/ 	.byte	0x00, 0xf5, 0x21, 0x00


	//----- nvinfo : EIATTR_KPARAM_INFO
	.align		4
.L_23:
        /*0048*/ 	.byte	0x04, 0x17
        /*004a*/ 	.short	(.L_25 - .L_24)
.L_24:
        /*004c*/ 	.word	0x00000000
        /*0050*/ 	.short	0x0000
        /*0052*/ 	.short	0x0000
        /*0054*/ 	.byte	0x00, 0xf5, 0x21, 0x00


	//----- nvinfo : EIATTR_SPARSE_MMA_MASK
	.align		4
.L_25:
        /*0058*/ 	.byte	0x03, 0x50
        /*005a*/ 	.short	0x0000


	//----- nvinfo : EIATTR_MAXREG_COUNT
	.align		4
        /*005c*/ 	.byte	0x03, 0x1b
        /*005e*/ 	.short	0x00ff


	//----- nvinfo : EIATTR_MERCURY_ISA_VERSION
	.align		4
        /*0060*/ 	.byte	0x03, 0x5f
        /*0062*/ 	.short	0x0101


	//----- nvinfo : EIATTR_VRC_CTA_INIT_COUNT
	.align		4
        /*0064*/ 	.byte	0x02, 0x4a
	.zero		1
	.zero		1


	//----- nvinfo : EIATTR_EXIT_INSTR_OFFSETS
	.align		4
        /*0068*/ 	.byte	0x04, 0x1c
        /*006a*/ 	.short	(.L_27 - .L_26)


	//   ....[0]....
.L_26:
        /*006c*/ 	.word	0x00000220


	//   ....[1]....
        /*0070*/ 	.word	0x000005f0


	//----- nvinfo : EIATTR_CBANK_PARAM_SIZE
	.align		4
.L_27:
        /*0074*/ 	.byte	0x03, 0x19
        /*0076*/ 	.short	0x0020


	//----- nvinfo : EIATTR_PARAM_CBANK
	.align		4
        /*0078*/ 	.byte	0x04, 0x0a
        /*007a*/ 	.short	(.L_29 - .L_28)
	.align		4
.L_28:
        /*007c*/ 	.word	index@(.nv.constant0.consolidateFaces)
        /*0080*/ 	.short	0x0380
        /*0082*/ 	.short	0x0020


	//----- nvinfo : EIATTR_SW_WAR
	.align		4
.L_29:
        /*0084*/ 	.byte	0x04, 0x36
        /*0086*/ 	.short	(.L_31 - .L_30)
.L_30:
        /*0088*/ 	.word	0x00000008
.L_31:


//--------------------- .nv.info.flipFaces        --------------------------
	.section	.nv.info.flipFaces,"",@"SHT_CUDA_INFO"
	.sectionflags	@""
	.align	4


	//----- nvinfo : EIATTR_CUDA_API_VERSION
	.align		4
        /*0000*/ 	.byte	0x04, 0x37
        /*0002*/ 	.short	(.L_33 - .L_32)
.L_32:
        /*0004*/ 	.word	0x00000082


	//----- nvinfo : EIATTR_KPARAM_INFO
	.align		4
.L_33:
        /*0008*/ 	.byte	0x04, 0x17
        /*000a*/ 	.short	(.L_35 - .L_34)
.L_34:
        /*000c*/ 	.word	0x00000000
        /*0010*/ 	.short	0x0004
        /*0012*/ 	.short	0x0020
        /*0014*/ 	.byte	0x00, 0xf0, 0x11, 0x00


	//----- nvinfo : EIATTR_KPARAM_INFO
	.align		4
.L_35:
        /*0018*/ 	.byte	0x04, 0x17
        /*001a*/ 	.short	(.L_37 - .L_36)
.L_36:
        /*001c*/ 	.word	0x00000000
        /*0020*/ 	.short	0x0003
        /*0022*/ 	.short	0x0018
        /*0024*/ 	.byte	0x00, 0xf5, 0x21, 0x00


	//----- nvinfo : EIATTR_KPARAM_INFO
	.align		4
.L_37:
        /*0028*/ 	.byte	0x04, 0x17
        /*002a*/ 	.short	(.L_39 - .L_38)
.L_38:
        /*002c*/ 	.word	0x00000000
        /*0030*/ 	.short	0x0002
        /*0032*/ 	.short	0x0010
        /*0034*/ 	.byte	0x00, 0xf5, 0x21, 0x00


	//----- nvinfo : EIATTR_KPARAM_INFO
	.align		4
.L_39:
        /*0038*/ 	.byte	0x04, 0x17
        /*003a*/ 	.short	(.L_41 - .L_40)
.L_40:
        /*003c*/ 	.word	0x00000000
        /*0040*/ 	.short	0x0001
        /*0042*/ 	.short	0x0008
        /*0044*/ 	.byte	0x00, 0xf5, 0x21, 0x00


	//----- nvinfo : EIATTR_KPARAM_INFO
	.align		4
.L_41:
        /*0048*/ 	.byte	0x04, 0x17
        /*004a*/ 	.short	(.L_43 - .L_42)
.L_42:
        /*004c*/ 	.word	0x00000000
        /*0050*/ 	.short	0x0000
        /*0052*/ 	.short	0x0000
        /*0054*/ 	.byte	0x00, 0xf5, 0x21, 0x00


	//----- nvinfo : EIATTR_SPARSE_MMA_MASK
	.align		4
.L_43:
        /*0058*/ 	.byte	0x03, 0x50
        /*005a*/ 	.short	0x0000


	//----- nvinfo : EIATTR_MAXREG_COUNT
	.align		4
        /*005c*/ 	.byte	0x03, 0x1b
        /*005e*/ 	.short	0x00ff


	//----- nvinfo : EIATTR_MERCURY_ISA_VERSION
	.align		4
        /*0060*/ 	.byte	0x03, 0x5f
        /*0062*/ 	.short	0x0101


	//----- nvinfo : EIATTR_VRC_CTA_INIT_COUNT
	.align		4
        /*0064*/ 	.byte	0x02, 0x4a
	.zero		1
	.zero		1


	//----- nvinfo : EIATTR_EXIT_INSTR_OFFSETS
	.align		4
        /*0068*/ 	.byte	0x04, 0x1c
        /*006a*/ 	.short	(.L_45 - .L_44)


	//   ....[0]....
.L_44:
        /*006c*/ 	.word	0x00000090


	//   ....[1]....
        /*0070*/ 	.word	0x000000f0


	//   ....[2]....
        /*0074*/ 	.word	0x00000370


	//   ....[3]....
        /*0078*/ 	.word	0x000003b0


	//   ....[4]....
        /*007c*/ 	.word	0x000003d0


	//   ....[5]....
        /*0080*/ 	.word	0x00000400


	//----- nvinfo : EIATTR_CRS_STACK_SIZE
	.align		4
.L_45:
        /*0084*/ 	.byte	0x04, 0x1e
        /*0086*/ 	.short	(.L_47 - .L_46)
.L_46:
        /*0088*/ 	.word	0x00000000


	//----- nvinfo : EIATTR_CBANK_PARAM_SIZE
	.align		4
.L_47:
        /*008c*/ 	.byte	0x03, 0x19
        /*008e*/ 	.short	0x0024


	//----- nvinfo : EIATTR_PARAM_CBANK
	.align		4
        /*0090*/ 	.byte	0x04, 0x0a
        /*0092*/ 	.short	(.L_49 - .L_48)
	.align		4
.L_48:
        /*0094*/ 	.word	index@(.nv.constant0.flipFaces)
        /*0098*/ 	.short	0x0380
        /*009a*/ 	.short	0x0024


	//----- nvinfo : EIATTR_SW_WAR
	.align		4
.L_49:
        /*009c*/ 	.byte	0x04, 0x36
        /*009e*/ 	.short	(.L_51 - .L_50)
.L_50:
        /*00a0*/ 	.word	0x00000008
.L_51:


//--------------------- .nv.callgraph             --------------------------
	.section	.nv.callgraph,"",@"SHT_CUDA_CALLGRAPH"
	.align	4
	.sectionentsize	8
	.align		4
        /*0000*/ 	.word	0x00000000
	.align		4
        /*0004*/ 	.word	0xffffffff
	.align		4
        /*0008*/ 	.word	0x00000000
	.align		4
        /*000c*/ 	.word	0xfffffffe
	.align		4
        /*0010*/ 	.word	0x00000000
	.align		4
        /*0014*/ 	.word	0xfffffffd
	.align		4
        /*0018*/ 	.word	0x00000000
	.align		4
        /*001c*/ 	.word	0xfffffffc


//--------------------- .text.consolidateFaces    --------------------------
	.section	.text.consolidateFaces,"ax",@progbits
	.align	128
        .global         consolidateFaces
        .type           consolidateFaces,@function
        .size           consolidateFaces,(.L_x_12 - consolidateFaces)
        .other          consolidateFaces,@"STO_CUDA_ENTRY STV_DEFAULT"
consolidateFaces:
.text.consolidateFaces:
[----:B------:R-:W-:Y:S01]  /*0000*/  LDC R1, c[0x0][0x37c] ;  /* 0x0000df00ff017b82 */ /* 0x000fe20000000800 */
[----:B------:R-:W0:Y:S01]  /*0010*/  LDCU UR6, c[0x0][0x398] ;  /* 0x00007300ff0677ac */ /* 0x000e220008000800 */
[----:B------:R-:W1:Y:S06]  /*0020*/  S2R R5, SR_TID.X ;  /* 0x0000000000057919 */ /* 0x000e6c0000002100 */
[----:B------:R-:W1:Y:S08]  /*0030*/  S2UR UR4, SR_CTAID.X ;  /* 0x00000000000479c3 */ /* 0x000e700000002500 */
[----:B------:R-:W1:Y:S01]  /*0040*/  LDC R4, c[0x0][0x360] ;  /* 0x0000d800ff047b82 */ /* 0x000e620000000800 */
[----:B0-----:R-:W0:Y:S01]  /*0050*/  I2F.U32.RP R0, UR6 ;  /* 0x0000000600007d06 */ /* 0x001e220008209000 */
[----:B------:R-:W-:Y:S01]  /*0060*/  ISETP.NE.U32.AND P2, PT, RZ, UR6, PT ;  /* 0x00000006ff007c0c */ /* 0x000fe2000bf45070 */
[----:B------:R-:W-:-:S06]  /*0070*/  UIADD3 UR5, UPT, UPT, -UR6, URZ, URZ ;  /* 0x000000ff06057290 */ /* 0x000fcc000fffe1ff */
[----:B0-----:R-:W0:Y:S02]  /*0080*/  MUFU.RCP R0, R0 ;  /* 0x0000000000007308 */ /* 0x001e240000001000 */
[----:B0-----:R-:W-:Y:S02]  /*0090*/  VIADD R2, R0, 0xffffffe ;  /* 0x0ffffffe00027836 */ /* 0x001fe40000000000 */
[----:B-1----:R-:W-:Y:S01]  /*00a0*/  IMAD R0, R4, UR4, R5 ;  /* 0x0000000404007c24 */ /* 0x002fe2000f8e0205 */
[----:B------:R-:W-:-:S03]  /*00b0*/  UMOV UR4, 0x3 ;  /* 0x0000000300047882 */ /* 0x000fc60000000000 */
[----:B------:R0:W1:Y:S01]  /*00c0*/  F2I.FTZ.U32.TRUNC.NTZ R3, R2 ;  /* 0x0000000200037305 */ /* 0x000062000021f000 */
[----:B------:R-:W-:-:S04]  /*00d0*/  UIMAD UR4, UR6, UR4, -0x1 ;  /* 0xffffffff060474a4 */ /* 0x000fc8000f8e0204 */
[----:B------:R-:W-:Y:S01]  /*00e0*/  ULEA UR5, UR5, UR4, 0x1 ;  /* 0x0000000405057291 */ /* 0x000fe2000f8e08ff */
[----:B0-----:R-:W-:Y:S02]  /*00f0*/  HFMA2 R2, -RZ, RZ, 0, 0 ;  /* 0x00000000ff027431 */ /* 0x001fe400000001ff */
[----:B-1----:R-:W-:-:S04]  /*0100*/  IMAD.MOV R7, RZ, RZ, -R3 ;  /* 0x000000ffff077224 */ /* 0x002fc800078e0a03 */
[----:B------:R-:W-:-:S04]  /*0110*/  IMAD R7, R7, UR6, RZ ;  /* 0x0000000607077c24 */ /* 0x000fc8000f8e02ff */
[----:B------:R-:W-:-:S06]  /*0120*/  IMAD.HI.U32 R3, R3, R7, R2 ;  /* 0x0000000703037227 */ /* 0x000fcc00078e0002 */
[----:B------:R-:W-:-:S04]  /*0130*/  IMAD.HI.U32 R6, R3, R0, RZ ;  /* 0x0000000003067227 */ /* 0x000fc800078e00ff */
[----:B------:R-:W-:-:S04]  /*0140*/  IMAD.MOV R3, RZ, RZ, -R6 ;  /* 0x000000ffff037224 */ /* 0x000fc800078e0a06 */
[----:B------:R-:W-:-:S05]  /*0150*/  IMAD R2, R3, UR6, R0 ;  /* 0x0000000603027c24 */ /* 0x000fca000f8e0200 */
[----:B------:R-:W-:-:S13]  /*0160*/  ISETP.GE.U32.AND P0, PT, R2, UR6, PT ;  /* 0x0000000602007c0c */ /* 0x000fda000bf06070 */
[----:B------:R-:W-:Y:S01]  /*0170*/  @P0 VIADD R2, R2, -UR6 ;  /* 0x8000000602020c36 */ /* 0x000fe20008000000 */
[----:B------:R-:W-:-:S04]  /*0180*/  @P0 IADD3 R6, PT, PT, R6, 0x1, RZ ;  /* 0x0000000106060810 */ /* 0x000fc80007ffe0ff */
[----:B------:R-:W-:-:S13]  /*0190*/  ISETP.GE.U32.AND P1, PT, R2, UR6, PT ;  /* 0x0000000602007c0c */ /* 0x000fda000bf26070 */
[----:B------:R-:W-:Y:S01]  /*01a0*/  @P1 VIADD R6, R6, 0x1 ;  /* 0x0000000106061836 */ /* 0x000fe20000000000 */
[----:B------:R-:W-:-:S05]  /*01b0*/  @!P2 LOP3.LUT R6, RZ, UR6, RZ, 0x33, !PT ;  /* 0x00000006ff06ac12 */ /* 0x000fca000f8e33ff */
[----:B------:R-:W-:-:S04]  /*01c0*/  IMAD.MOV R7, RZ, RZ, -R6 ;  /* 0x000000ffff077224 */ /* 0x000fc800078e0a06 */
[----:B------:R-:W-:Y:S02]  /*01d0*/  IMAD R7, R7, UR6, R0 ;  /* 0x0000000607077c24 */ /* 0x000fe4000f8e0200 */
[----:B------:R-:W-:-:S03]  /*01e0*/  VIADD R0, R6, 0x1 ;  /* 0x0000000106007836 */ /* 0x000fc60000000000 */
[----:B------:R-:W-:-:S04]  /*01f0*/  IADD3 R7, PT, PT, R7, 0x1, RZ ;  /* 0x0000000107077810 */ /* 0x000fc80007ffe0ff */
[----:B------:R-:W-:-:S04]  /*0200*/  ISETP.GE.AND P0, PT, R7, UR5, PT ;  /* 0x0000000507007c0c */ /* 0x000fc8000bf06270 */
[----:B------:R-:W-:-:S13]  /*0210*/  ISETP.GE.OR P0, PT, R0, UR4, P0 ;  /* 0x0000000400007c0c */ /* 0x000fda0008706670 */
[----:B------:R-:W-:Y:S05]  /*0220*/  @P0 EXIT ;  /* 0x000000000000094d */ /* 0x000fea0003800000 */
[----:B------:R-:W0:Y:S02]  /*0230*/  LDCU UR4, c[0x0][0x39c] ;  /* 0x00007380ff0477ac */ /* 0x000e240008000800 */
[C---:B0-----:R-:W-:Y:S01]  /*0240*/  VIADD R2, R0.reuse, UR4 ;  /* 0x0000000400027c36 */ /* 0x041fe20008000000 */
[----:B------:R-:W0:Y:S01]  /*0250*/  LDCU.64 UR4, c[0x0][0x358] ;  /* 0x00006b00ff0477ac */ /* 0x000e220008000a00 */
[----:B------:R-:W-:Y:S02]  /*0260*/  IMAD R0, R0, UR6, R7 ;  /* 0x0000000600007c24 */ /* 0x000fe4000f8e0207 */
[C---:B------:R-:W-:Y:S01]  /*0270*/  IMAD.HI R5, R2.reuse, 0x55555556, RZ ;  /* 0x5555555602057827 */ /* 0x040fe200078e02ff */
[----:B------:R-:W-:-:S03]  /*0280*/  IADD3 R3, PT, PT, R2, 0x2, RZ ;  /* 0x0000000202037810 */ /* 0x000fc60007ffe0ff */
[----:B------:R-:W-:Y:S01]  /*0290*/  IMAD R7, R6, UR6, R7 ;  /* 0x0000000606077c24 */ /* 0x000fe2000f8e0207 */
[----:B------:R-:W-:Y:S01]  /*02a0*/  LEA.HI R5, R5, R5, RZ, 0x1 ;  /* 0x0000000505057211 */ /* 0x000fe200078f08ff */
[----:B------:R-:W-:-:S04]  /*02b0*/  IMAD.HI R4, R3, 0x55555556, RZ ;  /* 0x5555555603047827 */ /* 0x000fc800078e02ff */
[----:B------:R-:W-:Y:S01]  /*02c0*/  IMAD R5, R5, -0x3, R2 ;  /* 0xfffffffd05057824 */ /* 0x000fe200078e0202 */
[----:B------:R-:W-:-:S05]  /*02d0*/  LEA.HI R4, R4, R4, RZ, 0x1 ;  /* 0x0000000404047211 */ /* 0x000fca00078f08ff */
[----:B------:R-:W-:-:S05]  /*02e0*/  IMAD R4, R4, -0x3, R3 ;  /* 0xfffffffd04047824 */ /* 0x000fca00078e0203 */
[----:B------:R-:W-:-:S04]  /*02f0*/  LOP3.LUT R3, R4, 0x80, RZ, 0xc0, !PT ;  /* 0x0000008004037812 */ /* 0x000fc800078ec0ff */
[----:B------:R-:W-:Y:S02]  /*0300*/  LEA.HI R3, R3, R4, RZ, 0x19 ;  /* 0x0000000403037211 */ /* 0x000fe400078fc8ff */
[----:B------:R-:W-:Y:S02]  /*0310*/  LOP3.LUT R4, R5, 0x80, RZ, 0xc0, !PT ;  /* 0x0000008005047812 */ /* 0x000fe400078ec0ff */
[----:B------:R-:W-:Y:S02]  /*0320*/  PRMT R8, R3, 0x8880, RZ ;  /* 0x0000888003087816 */ /* 0x000fe400000000ff */
[----:B------:R-:W-:Y:S01]  /*0330*/  LEA.HI R9, R4, R5, RZ, 0x19 ;  /* 0x0000000504097211 */ /* 0x000fe200078fc8ff */
[----:B------:R-:W1:Y:S01]  /*0340*/  LDC.64 R2, c[0x0][0x390] ;  /* 0x0000e400ff027b82 */ /* 0x000e620000000a00 */
[----:B------:R-:W-:Y:S02]  /*0350*/  SHF.R.S32.HI R8, RZ, 0x1, R8 ;  /* 0x00000001ff087819 */ /* 0x000fe40000011408 */
[----:B------:R-:W-:-:S02]  /*0360*/  PRMT R10, R9, 0x8880, RZ ;  /* 0x00008880090a7816 */ /* 0x000fc400000000ff */
[----:B------:R-:W-:-:S03]  /*0370*/  PRMT R9, R8, 0x9910, RZ ;  /* 0x0000991008097816 */ /* 0x000fc600000000ff */
[----:B------:R-:W2:Y:S01]  /*0380*/  LDC.64 R4, c[0x0][0x388] ;  /* 0x0000e200ff047b82 */ /* 0x000ea20000000a00 */
[----:B------:R-:W-:Y:S02]  /*0390*/  IMAD.MOV.U32 R8, RZ, RZ, R10 ;  /* 0x000000ffff087224 */ /* 0x000fe400078e000a */
[----:B------:R-:W-:Y:S01]  /*03a0*/  IMAD.MOV R11, RZ, RZ, -R9 ;  /* 0x000000ffff0b7224 */ /* 0x000fe200078e0a09 */
[C---:B------:R-:W-:Y:S02]  /*03b0*/  IADD3 R9, PT, PT, R0.reuse, UR6, RZ ;  /* 0x0000000600097c10 */ /* 0x040fe4000fffe0ff */
[----:B------:R-:W-:Y:S01]  /*03c0*/  SHF.R.S32.HI R8, RZ, 0x1, R8 ;  /* 0x00000001ff087819 */ /* 0x000fe20000011408 */
[----:B------:R-:W-:-:S03]  /*03d0*/  IMAD.IADD R13, R0, 0x1, R11 ;  /* 0x00000001000d7824 */ /* 0x000fc600078e020b */
[----:B------:R-:W-:Y:S01]  /*03e0*/  PRMT R8, R8, 0x9910, RZ ;  /* 0x0000991008087816 */ /* 0x000fe200000000ff */
[----:B------:R-:W-:-:S04]  /*03f0*/  VIADD R17, R13, UR6 ;  /* 0x000000060d117c36 */ /* 0x000fc80008000000 */
[----:B------:R-:W-:Y:S02]  /*0400*/  IMAD.MOV.U32 R6, RZ, RZ, R8 ;  /* 0x000000ffff067224 */ /* 0x000fe400078e0008 */
[----:B-1----:R-:W-:-:S03]  /*0410*/  IMAD.WIDE R10, R13, 0x4, R2 ;  /* 0x000000040d0a7825 */ /* 0x002fc600078e0202 */
[----:B------:R-:W-:Y:S01]  /*0420*/  IADD3 R15, PT, PT, R0, R6, RZ ;  /* 0x00000006000f7210 */ /* 0x000fe20007ffe0ff */
[----:B------:R-:W-:Y:S02]  /*0430*/  IMAD.WIDE R8, R9, 0x4, R2 ;  /* 0x0000000409087825 */ /* 0x000fe400078e0202 */
[----:B0-----:R-:W3:Y:S02]  /*0440*/  LDG.E R10, desc[UR4][R10.64] ;  /* 0x000000040a0a7981 */ /* 0x001ee4000c1e1900 */
[C---:B------:R-:W-:Y:S02]  /*0450*/  IMAD.IADD R19, R7.reuse, 0x1, R6 ;  /* 0x0000000107137824 */ /* 0x040fe400078e0206 */
[--C-:B--2---:R-:W-:Y:S01]  /*0460*/  IMAD.WIDE R6, R7, 0x4, R4.reuse ;  /* 0x0000000407067825 */ /* 0x104fe200078e0204 */
[----:B------:R-:W2:Y:S03]  /*0470*/  LDG.E R8, desc[UR4][R8.64] ;  /* 0x0000000408087981 */ /* 0x000ea6000c1e1900 */
[----:B------:R-:W-:-:S02]  /*0480*/  IMAD.WIDE R12, R15, 0x4, R4 ;  /* 0x000000040f0c7825 */ /* 0x000fc400078e0204 */
[----:B------:R-:W4:Y:S02]  /*0490*/  LDG.E R6, desc[UR4][R6.64] ;  /* 0x0000000406067981 */ /* 0x000f24000c1e1900 */
[----:B------:R-:W-:Y:S02]  /*04a0*/  IMAD.WIDE R4, R17, 0x4, R4 ;  /* 0x0000000411047825 */ /* 0x000fe400078e0204 */
[----:B------:R-:W5:Y:S02]  /*04b0*/  LDG.E R12, desc[UR4][R12.64] ;  /* 0x000000040c0c7981 */ /* 0x000f64000c1e1900 */
[----:B------:R-:W-:Y:S02]  /*04c0*/  IMAD.WIDE R14, R19, 0x4, R2 ;  /* 0x00000004130e7825 */ /* 0x000fe400078e0202 */
[----:B------:R-:W5:Y:S01]  /*04d0*/  LDG.E R4, desc[UR4][R4.64] ;  /* 0x0000000404047981 */ /* 0x000f62000c1e1900 */
[----:B------:R-:W0:Y:S03]  /*04e0*/  LDC.64 R2, c[0x0][0x380] ;  /* 0x0000e000ff027b82 */ /* 0x000e260000000a00 */
[----:B------:R-:W5:Y:S01]  /*04f0*/  LDG.E R14, desc[UR4][R14.64] ;  /* 0x000000040e0e7981 */ /* 0x000f62000c1e1900 */
[----:B0-----:R-:W-:Y:S01]  /*0500*/  IMAD.WIDE R2, R0, 0x4, R2 ;  /* 0x0000000400027825 */ /* 0x001fe200078e0202 */
[----:B---3--:R-:W-:-:S02]  /*0510*/  LOP3.LUT R17, R10, 0x2, RZ, 0xc0, !PT ;  /* 0x000000020a117812 */ /* 0x008fc400078ec0ff */
[----:B--2---:R-:W-:-:S04]  /*0520*/  SHF.R.U32.HI R10, RZ, 0x3, R8 ;  /* 0x00000003ff0a7819 */ /* 0x004fc80000011608 */
[----:B------:R-:W-:Y:S02]  /*0530*/  LOP3.LUT R10, R10, 0x1, RZ, 0xc0, !PT ;  /* 0x000000010a0a7812 */ /* 0x000fe400078ec0ff */
[----:B----4-:R-:W-:Y:S02]  /*0540*/  LOP3.LUT R17, R17, 0x1, R6, 0xf8, !PT ;  /* 0x0000000111117812 */ /* 0x010fe400078ef806 */
[----:B-----5:R-:W-:Y:S02]  /*0550*/  SHF.R.U32.HI R8, RZ, 0x3, R12 ;  /* 0x00000003ff087819 */ /* 0x020fe4000001160c */
[----:B------:R-:W-:Y:S01]  /*0560*/  SHF.L.U32 R6, R4, 0x3, RZ ;  /* 0x0000000304067819 */ /* 0x000fe200000006ff */
[----:B------:R-:W-:Y:S01]  /*0570*/  IMAD R10, R17, 0x8, R10 ;  /* 0x00000008110a7824 */ /* 0x000fe200078e020a */
[----:B------:R-:W-:Y:S02]  /*0580*/  LOP3.LUT R5, R8, 0x2, RZ, 0xc0, !PT ;  /* 0x0000000208057812 */ /* 0x000fe400078ec0ff */
[----:B------:R-:W-:-:S02]  /*0590*/  SHF.R.U32.HI R7, RZ, 0x3, R14 ;  /* 0x00000003ff077819 */ /* 0x000fc4000001160e */
[----:B------:R-:W-:Y:S02]  /*05a0*/  LOP3.LUT R6, R6, 0x20, RZ, 0xc0, !PT ;  /* 0x0000002006067812 */ /* 0x000fe400078ec0ff */
[----:B------:R-:W-:Y:S02]  /*05b0*/  LOP3.LUT R4, R7, 0x4, RZ, 0xc0, !PT ;  /* 0x0000000407047812 */ /* 0x000fe400078ec0ff */
[----:B------:R-:W-:-:S04]  /*05c0*/  IADD3 R5, PT, PT, R6, R10, R5 ;  /* 0x0000000a06057210 */ /* 0x000fc80007ffe005 */
[----:B------:R-:W-:-:S05]  /*05d0*/  IADD3 R5, PT, PT, R5, R4, RZ ;  /* 0x0000000405057210 */ /* 0x000fca0007ffe0ff */
[----:B------:R-:W-:Y:S01]  /*05e0*/  STG.E desc[UR4][R2.64], R5 ;  /* 0x0000000502007986 */ /* 0x000fe2000c101904 */
[----:B------:R-:W-:Y:S05]  /*05f0*/  EXIT ;  /* 0x000000000000794d */ /* 0x000fea0003800000 */
.L_x_0:
[----:B------:R-:W-:-:S00]  /*0600*/  BRA `(.L_x_0) ;  /* 0xfffffffc00fc7947 */ /* 0x000fc0000383ffff */
[----:B------:R-:W-:-:S00]  /*0610*/  NOP ;  /* 0x0000000000007918 */ /* 0x000fc00000000000 */
        /* <DEDUP_REMOVED lines=14> */
.L_x_12:


//--------------------- .text.flipFaces           --------------------------
	.section	.text.flipFaces,"ax",@progbits
	.align	128
        .global         flipFaces
        .type           flipFaces,@function
        .size           flipFaces,(.L_x_11 - flipFaces)
        .other          flipFaces,@"STO_CUDA_ENTRY STV_DEFAULT"
flipFaces:
.text.flipFaces:
[----:B------:R-:W-:Y:S01]  /*0000*/  LDC R1, c[0x0][0x37c] ;  /* 0x0000df00ff017b82 */ /* 0x000fe20000000800 */
[----:B------:R-:W0:Y:S07]  /*0010*/  S2R R0, SR_TID.X ;  /* 0x0000000000007919 */ /* 0x000e2e0000002100 */
[----:B------:R-:W0:Y:S01]  /*0020*/  S2UR UR5, SR_CTAID.X ;  /* 0x00000000000579c3 */ /* 0x000e220000002500 */
[----:B------:R-:W1:Y:S07]  /*0030*/  LDCU UR4, c[0x0][0x3a0] ;  /* 0x00007400ff0477ac */ /* 0x000e6e0008000800 */
[----:B------:R-:W0:Y:S01]  /*0040*/  LDC R3, c[0x0][0x360] ;  /* 0x0000d800ff037b82 */ /* 0x000e220000000800 */
[----:B-1----:R-:W-:-:S04]  /*0050*/  UIMAD UR4, UR4, UR4, URZ ;  /* 0x00000004040472a4 */ /* 0x002fc8000f8e02ff */
[----:B------:R-:W-:Y:S01]  /*0060*/  UIMAD UR4, UR4, 0x3, URZ ;  /* 0x00000003040478a4 */ /* 0x000fe2000f8e02ff */
[----:B0-----:R-:W-:-:S05]  /*0070*/  IMAD R3, R3, UR5, R0 ;  /* 0x0000000503037c24 */ /* 0x001fca000f8e0200 */
[----:B------:R-:W-:-:S13]  /*0080*/  ISETP.GE.AND P0, PT, R3, UR4, PT ;  /* 0x0000000403007c0c */ /* 0x000fda000bf06270 */
[----:B------:R-:W-:Y:S05]  /*0090*/  @P0 EXIT ;  /* 0x000000000000094d */ /* 0x000fea0003800000 */
[----:B------:R-:W0:Y:S01]  /*00a0*/  LDC.64 R4, c[0x0][0x390] ;  /* 0x0000e400ff047b82 */ /* 0x000e220000000a00 */
[----:B------:R-:W1:Y:S01]  /*00b0*/  LDCU.64 UR4, c[0x0][0x358] ;  /* 0x00006b00ff0477ac */ /* 0x000e620008000a00 */
[----:B0-----:R-:W-:-:S06]  /*00c0*/  IMAD.WIDE R4, R3, 0x4, R4 ;  /* 0x0000000403047825 */ /* 0x001fcc00078e0204 */
[----:B-1----:R-:W2:Y:S02]  /*00d0*/  LDG.E R4, desc[UR4][R4.64] ;  /* 0x0000000404047981 */ /* 0x002ea4000c1e1900 */
[----:B--2---:R-:W-:-:S13]  /*00e0*/  ISETP.NE.AND P0, PT, R4, 0x1, PT ;  /* 0x000000010400780c */ /* 0x004fda0003f05270 */
[----:B------:R-:W-:Y:S05]  /*00f0*/  @P0 EXIT ;  /* 0x000000000000094d */ /* 0x000fea0003800000 */
[----:B------:R-:W0:Y:S02]  /*0100*/  LDC.64 R4, c[0x0][0x380] ;  /* 0x0000e000ff047b82 */ /* 0x000e240000000a00 */
[----:B0-----:R-:W-:-:S05]  /*0110*/  IMAD.WIDE R4, R3, 0x4, R4 ;  /* 0x0000000403047825 */ /* 0x001fca00078e0204 */
[----:B------:R-:W2:Y:S01]  /*0120*/  LDG.E R10, desc[UR4][R4.64] ;  /* 0x00000004040a7981 */ /* 0x000ea2000c1e1900 */
[----:B------:R-:W-:Y:S01]  /*0130*/  BSSY.RECONVERGENT B0, `(.L_x_1) ;  /* 0x000001a000007945 */ /* 0x000fe20003800200 */
[----:B--2---:R-:W-:-:S13]  /*0140*/  ISETP.NE.AND P0, PT, R10, 0x2a, PT ;  /* 0x0000002a0a00780c */ /* 0x004fda0003f05270 */
[----:B------:R-:W-:Y:S05]  /*0150*/  @P0 BRA `(.L_x_2) ;  /* 0x0000000000100947 */ /* 0x000fea0003800000 */
[----:B------:R-:W0:Y:S02]  /*0160*/  LDC.64 R6, c[0x0][0x388] ;  /* 0x0000e200ff067b82 */ /* 0x000e240000000a00 */
[----:B0-----:R-:W-:-:S05]  /*0170*/  IMAD.WIDE R6, R3, 0x4, R6 ;  /* 0x0000000403067825 */ /* 0x001fca00078e0206 */
[----:B------:R0:W5:Y:S01]  /*0180*/  LDG.E R0, desc[UR4][R6.64] ;  /* 0x0000000406007981 */ /* 0x000162000c1e1900 */
[----:B------:R-:W-:Y:S05]  /*0190*/  BRA `(.L_x_3) ;  /* 0x00000000004c7947 */ /* 0x000fea0003800000 */
.L_x_2:
[----:B------:R-:W-:Y:S01]  /*01a0*/  ISETP.NE.AND P0, PT, R10, 0x15, PT ;  /* 0x000000150a00780c */ /* 0x000fe20003f05270 */
[----:B------:R-:W-:-:S12]  /*01b0*/  IMAD.MOV.U32 R0, RZ, RZ, RZ ;  /* 0x000000ffff007224 */ /* 0x000fd800078e00ff */
[----:B------:R-:W-:Y:S05]  /*01c0*/  @P0 BRA `(.L_x_3) ;  /* 0x0000000000400947 */ /* 0x000fea0003800000 */
[----:B------:R-:W0:Y:S02]  /*01d0*/  LDC.64 R6, c[0x0][0x388] ;  /* 0x0000e200ff067b82 */ /* 0x000e240000000a00 */
[----:B0-----:R-:W-:-:S05]  /*01e0*/  IMAD.WIDE R6, R3, 0x4, R6 ;  /* 0x0000000403067825 */ /* 0x001fca00078e0206 */
[----:B------:R-:W2:Y:S01]  /*01f0*/  LDG.E R9, desc[UR4][R6.64] ;  /* 0x0000000406097981 */ /* 0x000ea2000c1e1900 */
[----:B------:R-:W-:Y:S01]  /*0200*/  BSSY.RECONVERGENT B1, `(.L_x_3) ;  /* 0x000000c000017945 */ /* 0x000fe20003800200 */
[----:B--2---:R-:W-:-:S05]  /*0210*/  VIADD R0, R9, 0x1800000 ;  /* 0x0180000009007836 */ /* 0x004fca0000000000 */
[----:B------:R-:W-:-:S04]  /*0220*/  LOP3.LUT R0, R0, 0x7f800000, RZ, 0xc0, !PT ;  /* 0x7f80000000007812 */ /* 0x000fc800078ec0ff */
[----:B------:R-:W-:-:S13]  /*0230*/  ISETP.GT.U32.AND P0, PT, R0, 0x1ffffff, PT ;  /* 0x01ffffff0000780c */ /* 0x000fda0003f04070 */
[----:B------:R-:W-:Y:S05]  /*0240*/  @P0 BRA `(.L_x_4) ;  /* 0x00000000000c0947 */ /* 0x000fea0003800000 */
[----:B------:R-:W-:-:S07]  /*0250*/  MOV R6, 0x270 ;  /* 0x0000027000067802 */ /* 0x000fce0000000f00 */
[----:B------:R-:W-:Y:S05]  /*0260*/  CALL.REL.NOINC `($__internal_0_$__cuda_sm20_rcp_rn_f32_slowpath) ;  /* 0x0000000000687944 */ /* 0x000fea0003c00000 */
[----:B------:R-:W-:Y:S05]  /*0270*/  BRA `(.L_x_5) ;  /* 0x0000000000107947 */ /* 0x000fea0003800000 */
.L_x_4:
[----:B------:R-:W0:Y:S02]  /*0280*/  MUFU.RCP R0, R9 ;  /* 0x0000000900007308 */ /* 0x000e240000001000 */
[----:B0-----:R-:W-:-:S04]  /*0290*/  FFMA R2, R9, R0, -1 ;  /* 0xbf80000009027423 */ /* 0x001fc80000000000 */
[----:B------:R-:W-:-:S04]  /*02a0*/  FADD.FTZ R7, -R2, -RZ ;  /* 0x800000ff02077221 */ /* 0x000fc80000010100 */
[----:B------:R-:W-:-:S07]  /*02b0*/  FFMA R0, R0, R7, R0 ;  /* 0x0000000700007223 */ /* 0x000fce0000000000 */
.L_x_5:
[----:B------:R-:W-:Y:S05]  /*02c0*/  BSYNC.RECONVERGENT B1 ;  /* 0x0000000000017941 */ /* 0x000fea0003800200 */
.L_x_3:
[----:B------:R-:W-:Y:S05]  /*02d0*/  BSYNC.RECONVERGENT B0 ;  /* 0x0000000000007941 */ /* 0x000fea0003800200 */
.L_x_1:
[----:B0-----:R-:W0:Y:S02]  /*02e0*/  LDC.64 R6, c[0x0][0x398] ;  /* 0x0000e600ff067b82 */ /* 0x001e240000000a00 */
[----:B0-----:R-:W-:-:S06]  /*02f0*/  IMAD.WIDE R2, R3, 0x4, R6 ;  /* 0x0000000403027825 */ /* 0x001fcc00078e0206 */
[----:B------:R-:W2:Y:S01]  /*0300*/  LDG.E R2, desc[UR4][R2.64] ;  /* 0x0000000402027981 */ /* 0x000ea2000c1e1900 */
[----:B-----5:R-:W0:Y:S01]  /*0310*/  F2F.F64.F32 R8, R0 ;  /* 0x0000000000087310 */ /* 0x020e220000201800 */
[----:B------:R-:W-:Y:S01]  /*0320*/  UMOV UR6, 0x48e8a71e ;  /* 0x48e8a71e00067882 */ /* 0x000fe20000000000 */
[----:B------:R-:W-:Y:S02]  /*0330*/  UMOV UR7, 0x3fefff2e ;  /* 0x3fefff2e00077882 */ /* 0x000fe40000000000 */
[----:B0-----:R-:W-:-:S04]  /*0340*/  DMUL R8, R8, UR6 ;  /* 0x0000000608087c28 */ /* 0x001fc80008000000 */
[----:B--2---:R-:W0:Y:S04]  /*0350*/  F2F.F64.F32 R6, R2 ;  /* 0x0000000200067310 */ /* 0x004e280000201800 */
[----:B0-----:R-:W-:-:S14]  /*0360*/  DSETP.GT.AND P0, PT, R8, R6, PT ;  /* 0x000000060800722a */ /* 0x001fdc0003f04000 */
[----:B------:R-:W-:Y:S05]  /*0370*/  @!P0 EXIT ;  /* 0x000000000000894d */ /* 0x000fea0003800000 */
[----:B------:R-:W-:-:S13]  /*0380*/  ISETP.NE.AND P0, PT, R10, 0x15, PT ;  /* 0x000000150a00780c */ /* 0x000fda0003f05270 */
[----:B------:R-:W-:-:S05]  /*0390*/  @!P0 IMAD.MOV.U32 R3, RZ, RZ, 0x2a ;  /* 0x0000002aff038424 */ /* 0x000fca00078e00ff */
[----:B------:R0:W-:Y:S01]  /*03a0*/  @!P0 STG.E desc[UR4][R4.64], R3 ;  /* 0x0000000304008986 */ /* 0x0001e2000c101904 */
[----:B------:R-:W-:Y:S05]  /*03b0*/  @!P0 EXIT ;  /* 0x000000000000894d */ /* 0x000fea0003800000 */
[----:B------:R-:W-:-:S13]  /*03c0*/  ISETP.NE.AND P0, PT, R10, 0x2a, PT ;  /* 0x0000002a0a00780c */ /* 0x000fda0003f05270 */
[----:B------:R-:W-:Y:S05]  /*03d0*/  @P0 EXIT ;  /* 0x000000000000094d */ /* 0x000fea0003800000 */
[----:B0-----:R-:W-:-:S05]  /*03e0*/  IMAD.MOV.U32 R3, RZ, RZ, 0x15 ;  /* 0x00000015ff037424 */ /* 0x001fca00078e00ff */
[----:B------:R-:W-:Y:S01]  /*03f0*/  STG.E desc[UR4][R4.64], R3 ;  /* 0x0000000304007986 */ /* 0x000fe2000c101904 */
[----:B------:R-:W-:Y:S05]  /*0400*/  EXIT ;  /* 0x000000000000794d */ /* 0x000fea0003800000 */
        .weak           $__internal_0_$__cuda_sm20_rcp_rn_f32_slowpath
        .type           $__internal_0_$__cuda_sm20_rcp_rn_f32_slowpath,@function
        .size           $__internal_0_$__cuda_sm20_rcp_rn_f32_slowpath,(.L_x_11 - $__internal_0_$__cuda_sm20_rcp_rn_f32_slowpath)
$__internal_0_$__cuda_sm20_rcp_rn_f32_slowpath:
[----:B------:R-:W-:Y:S01]  /*0410*/  IMAD.SHL.U32 R0, R9, 0x2, RZ ;  /* 0x0000000209007824 */ /* 0x000fe200078e00ff */
[----:B------:R-:W-:Y:S04]  /*0420*/  BSSY.RECONVERGENT B2, `(.L_x_6) ;  /* 0x0000031000027945 */ /* 0x000fe80003800200 */
[----:B------:R-:W-:Y:S02]  /*0430*/  SHF.R.U32.HI R2, RZ, 0x18, R0 ;  /* 0x00000018ff027819 */ /* 0x000fe40000011600 */
[----:B------:R-:W-:Y:S02]  /*0440*/  MOV R0, R9 ;  /* 0x0000000900007202 */ /* 0x000fe40000000f00 */
[----:B------:R-:W-:-:S13]  /*0450*/  ISETP.NE.U32.AND P0, PT, R2, RZ, PT ;  /* 0x000000ff0200720c */ /* 0x000fda0003f05070 */
[----:B------:R-:W-:Y:S05]  /*0460*/  @P0 BRA `(.L_x_7) ;  /* 0x0000000000280947 */ /* 0x000fea0003800000 */
[----:B------:R-:W-:-:S05]  /*0470*/  IMAD.SHL.U32 R2, R0, 0x2, RZ ;  /* 0x0000000200027824 */ /* 0x000fca00078e00ff */
[----:B------:R-:W-:-:S13]  /*0480*/  ISETP.NE.AND P0, PT, R2, RZ, PT ;  /* 0x000000ff0200720c */ /* 0x000fda0003f05270 */
[----:B------:R-:W-:Y:S01]  /*0490*/  @P0 FFMA R8, R0, 1.84467440737095516160e+19, RZ ;  /* 0x5f80000000080823 */ /* 0x000fe200000000ff */
[----:B------:R-:W-:Y:S08]  /*04a0*/  @!P0 MUFU.RCP R7, R0 ;  /* 0x0000000000078308 */ /* 0x000ff00000001000 */
[----:B------:R-:W0:Y:S02]  /*04b0*/  @P0 MUFU.RCP R9, R8 ;  /* 0x0000000800090308 */ /* 0x000e240000001000 */
[----:B0-----:R-:W-:-:S04]  /*04c0*/  @P0 FFMA R2, R8, R9, -1 ;  /* 0xbf80000008020423 */ /* 0x001fc80000000009 */
[----:B------:R-:W-:-:S04]  /*04d0*/  @P0 FADD.FTZ R2, -R2, -RZ ;  /* 0x800000ff02020221 */ /* 0x000fc80000010100 */
[----:B------:R-:W-:-:S04]  /*04e0*/  @P0 FFMA R2, R9, R2, R9 ;  /* 0x0000000209020223 */ /* 0x000fc80000000009 */
[----:B------:R-:W-:Y:S01]  /*04f0*/  @P0 FFMA R7, R2, 1.84467440737095516160e+19, RZ ;  /* 0x5f80000002070823 */ /* 0x000fe200000000ff */
[----:B------:R-:W-:Y:S06]  /*0500*/  BRA `(.L_x_8) ;  /* 0x0000000000887947 */ /* 0x000fec0003800000 */
.L_x_7:
[----:B------:R-:W-:-:S05]  /*0510*/  VIADD R7, R2, 0xffffff03 ;  /* 0xffffff0302077836 */ /* 0x000fca0000000000 */
[----:B------:R-:W-:-:S13]  /*0520*/  ISETP.GT.U32.AND P0, PT, R7, 0x1, PT ;  /* 0x000000010700780c */ /* 0x000fda0003f04070 */
[----:B------:R-:W-:Y:S05]  /*0530*/  @P0 BRA `(.L_x_9) ;  /* 0x0000000000780947 */ /* 0x000fea0003800000 */
[----:B------:R-:W-:Y:S01]  /*0540*/  LOP3.LUT R8, R0, 0x7fffff, RZ, 0xc0, !PT ;  /* 0x007fffff00087812 */ /* 0x000fe200078ec0ff */
[----:B------:R-:W-:-:S03]  /*0550*/  IMAD.MOV.U32 R14, RZ, RZ, 0x3 ;  /* 0x00000003ff0e7424 */ /* 0x000fc600078e00ff */
[----:B------:R-:W-:Y:S02]  /*0560*/  LOP3.LUT R8, R8, 0x3f800000, RZ, 0xfc, !PT ;  /* 0x3f80000008087812 */ /* 0x000fe400078efcff */
[----:B------:R-:W-:Y:S02]  /*0570*/  SHF.L.U32 R13, R14, R7, RZ ;  /* 0x000000070e0d7219 */ /* 0x000fe400000006ff */
[----:B------:R-:W0:Y:S02]  /*0580*/  MUFU.RCP R9, R8 ;  /* 0x0000000800097308 */ /* 0x000e240000001000 */
[----:B0-----:R-:W-:-:S04]  /*0590*/  FFMA R11, R8, R9, -1 ;  /* 0xbf800000080b7423 */ /* 0x001fc80000000009 */
[----:B------:R-:W-:-:S04]  /*05a0*/  FADD.FTZ R12, -R11, -RZ ;  /* 0x800000ff0b0c7221 */ /* 0x000fc80000010100 */
[CCC-:B------:R-:W-:Y:S01]  /*05b0*/  FFMA.RM R11, R9.reuse, R12.reuse, R9.reuse ;  /* 0x0000000c090b7223 */ /* 0x1c0fe20000004009 */
[----:B------:R-:W-:-:S04]  /*05c0*/  FFMA.RP R12, R9, R12, R9 ;  /* 0x0000000c090c7223 */ /* 0x000fc80000008009 */
[C---:B------:R-:W-:Y:S02]  /*05d0*/  LOP3.LUT R9, R11.reuse, 0x7fffff, RZ, 0xc0, !PT ;  /* 0x007fffff0b097812 */ /* 0x040fe400078ec0ff */
[----:B------:R-:W-:Y:S02]  /*05e0*/  FSETP.NEU.FTZ.AND P0, PT, R11, R12, PT ;  /* 0x0000000c0b00720b */ /* 0x000fe40003f1d000 */
[----:B------:R-:W-:Y:S02]  /*05f0*/  LOP3.LUT R12, R9, 0x800000, RZ, 0xfc, !PT ;  /* 0x00800000090c7812 */ /* 0x000fe400078efcff */
[----:B------:R-:W-:Y:S02]  /*0600*/  SEL R9, RZ, 0xffffffff, !P0 ;  /* 0xffffffffff097807 */ /* 0x000fe40004000000 */
[----:B------:R-:W-:Y:S02]  /*0610*/  LOP3.LUT R8, R13, R12, RZ, 0xc0, !PT ;  /* 0x0000000c0d087212 */ /* 0x000fe400078ec0ff */
[----:B------:R-:W-:-:S02]  /*0620*/  IADD3 R9, PT, PT, -R9, RZ, RZ ;  /* 0x000000ff09097210 */ /* 0x000fc40007ffe1ff */
[-C--:B------:R-:W-:Y:S02]  /*0630*/  SHF.R.U32.HI R8, RZ, R7.reuse, R8 ;  /* 0x00000007ff087219 */ /* 0x080fe40000011608 */
[----:B------:R-:W-:Y:S02]  /*0640*/  LOP3.LUT P1, RZ, R9, R7, R12, 0xf8, !PT ;  /* 0x0000000709ff7212 */ /* 0x000fe4000782f80c */
[C---:B------:R-:W-:Y:S02]  /*0650*/  LOP3.LUT P0, RZ, R8.reuse, 0x1, RZ, 0xc0, !PT ;  /* 0x0000000108ff7812 */ /* 0x040fe4000780c0ff */
[----:B------:R-:W-:-:S04]  /*0660*/  LOP3.LUT P2, RZ, R8, 0x2, RZ, 0xc0, !PT ;  /* 0x0000000208ff7812 */ /* 0x000fc8000784c0ff */
[----:B------:R-:W-:Y:S02]  /*0670*/  PLOP3.LUT P0, PT, P0, P1, P2, 0xe0, 0x0 ;  /* 0x000000000000781c */ /* 0x000fe40000703c20 */
[----:B------:R-:W-:Y:S02]  /*0680*/  LOP3.LUT P1, RZ, R0, 0x7fffff, RZ, 0xc0, !PT ;  /* 0x007fffff00ff7812 */ /* 0x000fe4000782c0ff */
[----:B------:R-:W-:-:S05]  /*0690*/  SEL R7, RZ, 0x1, !P0 ;  /* 0x00000001ff077807 */ /* 0x000fca0004000000 */
[----:B------:R-:W-:-:S05]  /*06a0*/  IMAD.MOV R7, RZ, RZ, -R7 ;  /* 0x000000ffff077224 */ /* 0x000fca00078e0a07 */
[----:B------:R-:W-:Y:S01]  /*06b0*/  ISETP.GE.AND P0, PT, R7, RZ, PT ;  /* 0x000000ff0700720c */ /* 0x000fe20003f06270 */
[----:B------:R-:W-:-:S05]  /*06c0*/  VIADD R7, R2, 0xffffff04 ;  /* 0xffffff0402077836 */ /* 0x000fca0000000000 */
[----:B------:R-:W-:-:S07]  /*06d0*/  SHF.R.U32.HI R7, RZ, R7, R12 ;  /* 0x00000007ff077219 */ /* 0x000fce000001160c */
[----:B------:R-:W-:-:S05]  /*06e0*/  @!P0 VIADD R7, R7, 0x1 ;  /* 0x0000000107078836 */ /* 0x000fca0000000000 */
[----:B------:R-:W-:-:S04]  /*06f0*/  @!P1 SHF.L.U32 R7, R7, 0x1, RZ ;  /* 0x0000000107079819 */ /* 0x000fc800000006ff */
[----:B------:R-:W-:Y:S01]  /*0700*/  LOP3.LUT R7, R7, 0x80000000, R0, 0xf8, !PT ;  /* 0x8000000007077812 */ /* 0x000fe200078ef800 */
[----:B------:R-:W-:Y:S06]  /*0710*/  BRA `(.L_x_8) ;  /* 0x0000000000047947 */ /* 0x000fec0003800000 */
.L_x_9:
[----:B------:R0:W1:Y:S02]  /*0720*/  MUFU.RCP R7, R0 ;  /* 0x0000000000077308 */ /* 0x0000640000001000 */
.L_x_8:
[----:B------:R-:W-:Y:S05]  /*0730*/  BSYNC.RECONVERGENT B2 ;  /* 0x0000000000027941 */ /* 0x000fea0003800200 */
.L_x_6:
[----:B01----:R-:W-:Y:S02]  /*0740*/  IMAD.MOV.U32 R0, RZ, RZ, R7 ;  /* 0x000000ffff007224 */ /* 0x003fe400078e0007 */
[----:B------:R-:W-:-:S04]  /*0750*/  IMAD.MOV.U32 R7, RZ, RZ, 0x0 ;  /* 0x00000000ff077424 */ /* 0x000fc800078e00ff */
[----:B------:R-:W-:Y:S05]  /*0760*/  RET.REL.NODEC R6 `(flipFaces) ;  /* 0xfffffff806247950 */ /* 0x000fea0003c3ffff */
.L_x_10:
        /* <DEDUP_REMOVED lines=9> */
.L_x_11:


//--------------------- .nv.shared.reserved.0     --------------------------
	.section	.nv.shared.reserved.0,"aw",@nobits
	.weak		__nv_reservedSMEM_offset_0_alias
	.size		__nv_reservedSMEM_offset_0_alias, 0, 64
	.other		__nv_reservedSMEM_offset_0_alias,@"STO_CUDA_RESERVED_SHARED STV_DEFAULT"
__nv_reservedSMEM_offset_0_alias:
	.zero		0
	.zero		64


//--------------------- .nv.constant0.consolidateFaces --------------------------
	.section	.nv.constant0.consolidateFaces,"a",@progbits
	.sectionflags	@""
	.align	4
.nv.constant0.consolidateFaces:
	.zero		928


//--------------------- .nv.constant0.flipFaces   --------------------------
	.section	.nv.constant0.flipFaces,"a",@progbits
	.sectionflags	@""
	.align	4
.nv.constant0.flipFaces:
	.zero		932


//--------------------- SYMBOLS --------------------------

	.type		.nv.reservedSmem.offset0,@object
	.size		.nv.reservedSmem.offset0,0x4
